//
// Generated by NVIDIA NVVM Compiler
//
// Compiler Build ID: CL-36424714
// Cuda compilation tools, release 13.0, V13.0.88
// Based on NVVM 20.0.0
//

.version 9.0
.target sm_100
.address_size 64

	// .globl	_Z15matrix_multiplyPiS_S_

.visible .entry _Z15matrix_multiplyPiS_S_(
	.param .u64 .ptr .align 1 _Z15matrix_multiplyPiS_S__param_0,
	.param .u64 .ptr .align 1 _Z15matrix_multiplyPiS_S__param_1,
	.param .u64 .ptr .align 1 _Z15matrix_multiplyPiS_S__param_2
)
{
	.reg .b32 	%r<16>;
	.reg .b64 	%rd<13>;

	ld.param.u64 	%rd1, [_Z15matrix_multiplyPiS_S__param_0];
	ld.param.u64 	%rd2, [_Z15matrix_multiplyPiS_S__param_1];
	ld.param.u64 	%rd3, [_Z15matrix_multiplyPiS_S__param_2];
	cvta.to.global.u64 	%rd4, %rd3;
	mov.u32 	%r1, %ctaid.x;
	mov.u32 	%r2, %ctaid.y;
	shl.b32 	%r3, %r2, 1;
	add.s32 	%r4, %r3, %r1;
	mul.wide.u32 	%rd5, %r4, 4;
	add.s64 	%rd6, %rd4, %rd5;
	mov.b32 	%r5, 0;
	st.global.u32 	[%rd6], %r5;
	mul.lo.s32 	%r6, %r2, 3;
	cvta.to.global.u64 	%rd7, %rd1;
	cvta.to.global.u64 	%rd8, %rd2;
	mul.wide.u32 	%rd9, %r6, 4;
	add.s64 	%rd10, %rd7, %rd9;
	ld.global.u32 	%r7, [%rd10];
	mul.wide.u32 	%rd11, %r1, 4;
	add.s64 	%rd12, %rd8, %rd11;
	ld.global.u32 	%r8, [%rd12];
	mul.lo.s32 	%r9, %r8, %r7;
	st.global.u32 	[%rd6], %r9;
	ld.global.u32 	%r10, [%rd10+4];
	ld.global.u32 	%r11, [%rd12+8];
	mad.lo.s32 	%r12, %r11, %r10, %r9;
	st.global.u32 	[%rd6], %r12;
	ld.global.u32 	%r13, [%rd10+8];
	ld.global.u32 	%r14, [%rd12+16];
	mad.lo.s32 	%r15, %r14, %r13, %r12;
	st.global.u32 	[%rd6], %r15;
	ret;

}


// ===== COMPILED SASS (sm_100) =====

	.target	sm_100

	.elftype	@"ET_EXEC"


//--------------------- .note.nv.tkinfo           --------------------------
	.section	.note.nv.tkinfo,"",@"SHT_NOTE"
	.sectionflags	@"SHF_NOTE_NV_TKINFO"
	.tkinfo
        /*0018*/ 	.word	0x00000002
        /*0030*/ 	.string	""
        /*0030*/ 	.string	"ptxas"
        /*0030*/ 	.string	"Cuda compilation tools, release 13.0, V13.0.88"
        /*0030*/ 	.string	"Build cuda_13.0.r13.0/compiler.36424714_0"
        /*0030*/ 	.string	"-arch sm_100 -m 64 "



//--------------------- .note.nv.cuinfo           --------------------------
	.section	.note.nv.cuinfo,"",@"SHT_NOTE"
	.sectionflags	@"SHF_NOTE_NV_CUINFO"
        /*0018*/ 	.short	0x0002
        /*001a*/ 	.short	0x0064
        /*001c*/ 	.short	0x0082
	.zero		2


//--------------------- .nv.info                  --------------------------
	.section	.nv.info,"",@"SHT_CUDA_INFO"
	.align	4


	//----- nvinfo : EIATTR_REGCOUNT
	.align		4
        /*0000*/ 	.byte	0x04, 0x2f
        /*0002*/ 	.short	(.L_1 - .L_0)
	.align		4
.L_0:
        /*0004*/ 	.word	index@(_Z15matrix_multiplyPiS_S_)
        /*0008*/ 	.word	0x00000010


	//----- nvinfo : EIATTR_FRAME_SIZE
	.align		4
.L_1:
        /*000c*/ 	.byte	0x04, 0x11
        /*000e*/ 	.short	(.L_3 - .L_2)
	.align		4
.L_2:
        /*0010*/ 	.word	index@(_Z15matrix_multiplyPiS_S_)
        /*0014*/ 	.word	0x00000000


	//----- nvinfo : EIATTR_MIN_STACK_SIZE
	.align		4
.L_3:
        /*0018*/ 	.byte	0x04, 0x12
        /*001a*/ 	.short	(.L_5 - .L_4)
	.align		4
.L_4:
        /*001c*/ 	.word	index@(_Z15matrix_multiplyPiS_S_)
        /*0020*/ 	.word	0x00000000
.L_5:


//--------------------- .nv.compat                --------------------------
	.section	.nv.compat,"",@"SHT_CUDA_COMPAT_INFO"
	.align	4
        /*0000*/ 	.byte	0x02, 0x09, 0x00, 0x00, 0x02, 0x02, 0x01, 0x00, 0x02, 0x05, 0x05, 0x00, 0x03, 0x07, 0x01, 0x01
        /*0010*/ 	.byte	0x02, 0x03, 0x00, 0x00, 0x02, 0x06, 0x01, 0x00, 0x04, 0x0b, 0x08, 0x00, 0x09, 0x00, 0x00, 0x00
        /*0020*/ 	.byte	0x00, 0x00, 0x00, 0x00


//--------------------- .nv.info._Z15matrix_multiplyPiS_S_ --------------------------
	.section	.nv.info._Z15matrix_multiplyPiS_S_,"",@"SHT_CUDA_INFO"
	.sectionflags	@""
	.align	4


	//----- nvinfo : EIATTR_CUDA_API_VERSION
	.align		4
        /*0000*/ 	.byte	0x04, 0x37
        /*0002*/ 	.short	(.L_7 - .L_6)
.L_6:
        /*0004*/ 	.word	0x00000082


	//----- nvinfo : EIATTR_KPARAM_INFO
	.align		4
.L_7:
        /*0008*/ 	.byte	0x04, 0x17
        /*000a*/ 	.short	(.L_9 - .L_8)
.L_8:
        /*000c*/ 	.word	0x00000000
        /*0010*/ 	.short	0x0002
        /*0012*/ 	.short	0x0010
        /*0014*/ 	.byte	0x00, 0xf5, 0x21, 0x00


	//----- nvinfo : EIATTR_KPARAM_INFO
	.align		4
.L_9:
        /*0018*/ 	.byte	0x04, 0x17
        /*001a*/ 	.short	(.L_11 - .L_10)
.L_10:
        /*001c*/ 	.word	0x00000000
        /*0020*/ 	.short	0x0001
        /*0022*/ 	.short	0x0008
        /*0024*/ 	.byte	0x00, 0xf5, 0x21, 0x00


	//----- nvinfo : EIATTR_KPARAM_INFO
	.align		4
.L_11:
        /*0028*/ 	.byte	0x04, 0x17
        /*002a*/ 	.short	(.L_13 - .L_12)
.L_12:
        /*002c*/ 	.word	0x00000000
        /*0030*/ 	.short	0x0000
        /*0032*/ 	.short	0x0000
        /*0034*/ 	.byte	0x00, 0xf5, 0x21, 0x00


	//----- nvinfo : EIATTR_SPARSE_MMA_MASK
	.align		4
.L_13:
        /*0038*/ 	.byte	0x03, 0x50
        /*003a*/ 	.short	0x0000


	//----- nvinfo : EIATTR_MAXREG_COUNT
	.align		4
        /*003c*/ 	.byte	0x03, 0x1b
        /*003e*/ 	.short	0x00ff


	//----- nvinfo : EIATTR_MERCURY_ISA_VERSION
	.align		4
        /*0040*/ 	.byte	0x03, 0x5f
        /*0042*/ 	.short	0x0101


	//----- nvinfo : EIATTR_VRC_CTA_INIT_COUNT
	.align		4
        /*0044*/ 	.byte	0x02, 0x4a
	.zero		1
	.zero		1


	//----- nvinfo : EIATTR_EXIT_INSTR_OFFSETS
	.align		4
        /*0048*/ 	.byte	0x04, 0x1c
        /*004a*/ 	.short	(.L_15 - .L_14)


	//   ....[0]....
.L_14:
        /*004c*/ 	.word	0x00000190


	//----- nvinfo : EIATTR_CBANK_PARAM_SIZE
	.align		4
.L_15:
        /*0050*/ 	.byte	0x03, 0x19
        /*0052*/ 	.short	0x0018


	//----- nvinfo : EIATTR_PARAM_CBANK
	.align		4
        /*0054*/ 	.byte	0x04, 0x0a
        /*0056*/ 	.short	(.L_17 - .L_16)
	.align		4
.L_16:
        /*0058*/ 	.word	index@(.nv.constant0._Z15matrix_multiplyPiS_S_)
        /*005c*/ 	.short	0x0380
        /*005e*/ 	.short	0x0018


	//----- nvinfo : EIATTR_SW_WAR
	.align		4
.L_17:
        /*0060*/ 	.byte	0x04, 0x36
        /*0062*/ 	.short	(.L_19 - .L_18)
.L_18:
        /*0064*/ 	.word	0x00000008
.L_19:


//--------------------- .nv.callgraph             --------------------------
	.section	.nv.callgraph,"",@"SHT_CUDA_CALLGRAPH"
	.align	4
	.sectionentsize	8
	.align		4
        /*0000*/ 	.word	0x00000000
	.align		4
        /*0004*/ 	.word	0xffffffff
	.align		4
        /*0008*/ 	.word	0x00000000
	.align		4
        /*000c*/ 	.word	0xfffffffe
	.align		4
        /*0010*/ 	.word	0x00000000
	.align		4
        /*0014*/ 	.word	0xfffffffd
	.align		4
        /*0018*/ 	.word	0x00000000
	.align		4
        /*001c*/ 	.word	0xfffffffc


//--------------------- .text._Z15matrix_multiplyPiS_S_ --------------------------
	.section	.text._Z15matrix_multiplyPiS_S_,"ax",@progbits
	.align	128
        .global         _Z15matrix_multiplyPiS_S_
        .type           _Z15matrix_multiplyPiS_S_,@function
        .size           _Z15matrix_multiplyPiS_S_,(.L_x_1 - _Z15matrix_multiplyPiS_S_)
        .other          _Z15matrix_multiplyPiS_S_,@"STO_CUDA_ENTRY STV_DEFAULT"
_Z15matrix_multiplyPiS_S_:
.text._Z15matrix_multiplyPiS_S_:
[----:B------:R-:W-:Y:S01]  /*0000*/  LDC R1, c[0x0][0x37c] ;  /* 0x0000df00ff017b82 */ /* 0x000fe20000000800 */
[----:B------:R-:W0:Y:S07]  /*0010*/  S2R R13, SR_CTAID.X ;  /* 0x00000000000d7919 */ /* 0x000e2e0000002500 */
[----:B------:R-:W1:Y:S01]  /*0020*/  LDC.64 R2, c[0x0][0x390] ;  /* 0x0000e400ff027b82 */ /* 0x000e620000000a00 */
[----:B------:R-:W2:Y:S01]  /*0030*/  LDCU.64 UR4, c[0x0][0x358] ;  /* 0x00006b00ff0477ac */ /* 0x000ea20008000a00 */
[----:B------:R-:W0:Y:S06]  /*0040*/  S2R R0, SR_CTAID.Y ;  /* 0x0000000000007919 */ /* 0x000e2c0000002600 */
[----:B------:R-:W3:Y:S08]  /*0050*/  LDC.64 R4, c[0x0][0x380] ;  /* 0x0000e000ff047b82 */ /* 0x000ef00000000a00 */
[----:B------:R-:W4:Y:S01]  /*0060*/  LDC.64 R6, c[0x0][0x388] ;  /* 0x0000e200ff067b82 */ /* 0x000f220000000a00 */
[----:B0-----:R-:W-:-:S02]  /*0070*/  LEA R9, R0, R13, 0x1 ;  /* 0x0000000d00097211 */ /* 0x001fc400078e08ff */
[----:B------:R-:W-:-:S03]  /*0080*/  LEA R11, R0, R0, 0x1 ;  /* 0x00000000000b7211 */ /* 0x000fc600078e08ff */
[----:B-1----:R-:W-:-:S04]  /*0090*/  IMAD.WIDE.U32 R2, R9, 0x4, R2 ;  /* 0x0000000409027825 */ /* 0x002fc800078e0002 */
[----:B---3--:R-:W-:Y:S01]  /*00a0*/  IMAD.WIDE.U32 R4, R11, 0x4, R4 ;  /* 0x000000040b047825 */ /* 0x008fe200078e0004 */
[----:B--2---:R-:W-:Y:S03]  /*00b0*/  STG.E desc[UR4][R2.64], RZ ;  /* 0x000000ff02007986 */ /* 0x004fe6000c101904 */
[----:B----4-:R-:W-:Y:S01]  /*00c0*/  IMAD.WIDE.U32 R6, R13, 0x4, R6 ;  /* 0x000000040d067825 */ /* 0x010fe200078e0006 */
[----:B------:R-:W2:Y:S04]  /*00d0*/  LDG.E R0, desc[UR4][R4.64] ;  /* 0x0000000404007981 */ /* 0x000ea8000c1e1900 */
[----:B------:R-:W2:Y:S02]  /*00e0*/  LDG.E R9, desc[UR4][R6.64] ;  /* 0x0000000406097981 */ /* 0x000ea4000c1e1900 */
[----:B--2---:R-:W-:-:S05]  /*00f0*/  IMAD R9, R0, R9, RZ ;  /* 0x0000000900097224 */ /* 0x004fca00078e02ff */
[----:B------:R-:W-:Y:S04]  /*0100*/  STG.E desc[UR4][R2.64], R9 ;  /* 0x0000000902007986 */ /* 0x000fe8000c101904 */
[----:B------:R-:W2:Y:S04]  /*0110*/  LDG.E R0, desc[UR4][R4.64+0x4] ;  /* 0x0000040404007981 */ /* 0x000ea8000c1e1900 */
[----:B------:R-:W2:Y:S02]  /*0120*/  LDG.E R8, desc[UR4][R6.64+0x8] ;  /* 0x0000080406087981 */ /* 0x000ea4000c1e1900 */
[----:B--2---:R-:W-:-:S05]  /*0130*/  IMAD R11, R0, R8, R9 ;  /* 0x00000008000b7224 */ /* 0x004fca00078e0209 */
[----:B------:R-:W-:Y:S04]  /*0140*/  STG.E desc[UR4][R2.64], R11 ;  /* 0x0000000b02007986 */ /* 0x000fe8000c101904 */
[----:B------:R-:W2:Y:S04]  /*0150*/  LDG.E R0, desc[UR4][R4.64+0x8] ;  /* 0x0000080404007981 */ /* 0x000ea8000c1e1900 */
[----:B------:R-:W2:Y:S02]  /*0160*/  LDG.E R8, desc[UR4][R6.64+0x10] ;  /* 0x0000100406087981 */ /* 0x000ea4000c1e1900 */
[----:B--2---:R-:W-:-:S05]  /*0170*/  IMAD R13, R0, R8, R11 ;  /* 0x00000008000d7224 */ /* 0x004fca00078e020b */
[----:B------:R-:W-:Y:S01]  /*0180*/  STG.E desc[UR4][R2.64], R13 ;  /* 0x0000000d02007986 */ /* 0x000fe2000c101904 */
[----:B------:R-:W-:Y:S05]  /*0190*/  EXIT ;  /* 0x000000000000794d */ /* 0x000fea0003800000 */
.L_x_0:
[----:B------:R-:W-:-:S00]  /*01a0*/  BRA `(.L_x_0) ;  /* 0xfffffffc00fc7947 */ /* 0x000fc0000383ffff */
[----:B------:R-:W-:-:S00]  /*01b0*/  NOP ;  /* 0x0000000000007918 */ /* 0x000fc00000000000 */
        /* <DEDUP_REMOVED lines=12> */
.L_x_1:


//--------------------- .nv.shared.reserved.0     --------------------------
	.section	.nv.shared.reserved.0,"aw",@nobits
	.weak		__nv_reservedSMEM_offset_0_alias
	.size		__nv_reservedSMEM_offset_0_alias, 0, 64
	.other		__nv_reservedSMEM_offset_0_alias,@"STO_CUDA_RESERVED_SHARED STV_DEFAULT"
__nv_reservedSMEM_offset_0_alias:
	.zero		0
	.zero		64


//--------------------- .nv.constant0._Z15matrix_multiplyPiS_S_ --------------------------
	.section	.nv.constant0._Z15matrix_multiplyPiS_S_,"a",@progbits
	.sectionflags	@""
	.align	4
.nv.constant0._Z15matrix_multiplyPiS_S_:
	.zero		920


//--------------------- SYMBOLS --------------------------

	.type		.nv.reservedSmem.offset0,@object
	.size		.nv.reservedSmem.offset0,0x4
